	.headerflags	@"EF_CUDA_TEXMODE_UNIFIED EF_CUDA_64BIT_ADDRESS EF_CUDA_ACCELERATORS EF_CUDA_SM90 EF_CUDA_VIRTUAL_SM(EF_CUDA_SM90)"
	.elftype	@"ET_EXEC"


//--------------------- .nv.info                  --------------------------
	.section	.nv.info,"",@"SHT_CUDA_INFO"
	.align	4


	//----- nvinfo : EIATTR_REGCOUNT
	.align		4
        /*0000*/ 	.byte	0x04, 0x2f
        /*0002*/ 	.short	(.L_1 - .L_0)
	.align		4
.L_0:
        /*0004*/ 	.word	index@(triton_poi_fused_convolution_leaky_relu_11)
        /*0008*/ 	.word	0x0000000e


	//----- nvinfo : EIATTR_MIN_STACK_SIZE
	.align		4
.L_1:
        /*000c*/ 	.byte	0x04, 0x12
        /*000e*/ 	.short	(.L_3 - .L_2)
	.align		4
.L_2:
        /*0010*/ 	.word	index@(triton_poi_fused_convolution_leaky_relu_11)
        /*0014*/ 	.word	0x00000000


	//----- nvinfo : EIATTR_FRAME_SIZE
	.align		4
.L_3:
        /*0018*/ 	.byte	0x04, 0x11
        /*001a*/ 	.short	(.L_5 - .L_4)
	.align		4
.L_4:
        /*001c*/ 	.word	index@(triton_poi_fused_convolution_leaky_relu_11)
        /*0020*/ 	.word	0x00000000


	//----- nvinfo : EIATTR_MIN_STACK_SIZE
	.align		4
.L_5:
        /*0024*/ 	.byte	0x04, 0x12
        /*0026*/ 	.short	(.L_7 - .L_6)
	.align		4
.L_6:
        /*0028*/ 	.word	index@(triton_poi_fused_convolution_leaky_relu_11)
        /*002c*/ 	.word	0x00000000
.L_7:


//--------------------- .nv.info.triton_poi_fused_convolution_leaky_relu_11 --------------------------
	.section	.nv.info.triton_poi_fused_convolution_leaky_relu_11,"",@"SHT_CUDA_INFO"
	.sectionflags	@""
	.align	4


	//----- nvinfo : EIATTR_CUDA_API_VERSION
	.align		4
        /*0000*/ 	.byte	0x04, 0x37
        /*0002*/ 	.short	(.L_9 - .L_8)
.L_8:
        /*0004*/ 	.word	0x0000007c


	//----- nvinfo : EIATTR_KPARAM_INFO
	.align		4
.L_9:
        /*0008*/ 	.byte	0x04, 0x17
        /*000a*/ 	.short	(.L_11 - .L_10)
.L_10:
        /*000c*/ 	.word	0x00000000
        /*0010*/ 	.short	0x0003
        /*0012*/ 	.short	0x0018
        /*0014*/ 	.byte	0x00, 0xf0, 0x11, 0x00


	//----- nvinfo : EIATTR_KPARAM_INFO
	.align		4
.L_11:
        /*0018*/ 	.byte	0x04, 0x17
        /*001a*/ 	.short	(.L_13 - .L_12)
.L_12:
        /*001c*/ 	.word	0x00000000
        /*0020*/ 	.short	0x0002
        /*0022*/ 	.short	0x0010
        /*0024*/ 	.byte	0x00, 0xf4, 0x21, 0x00


	//----- nvinfo : EIATTR_KPARAM_INFO
	.align		4
.L_13:
        /*0028*/ 	.byte	0x04, 0x17
        /*002a*/ 	.short	(.L_15 - .L_14)
.L_14:
        /*002c*/ 	.word	0x00000000
        /*0030*/ 	.short	0x0001
        /*0032*/ 	.short	0x0008
        /*0034*/ 	.byte	0x00, 0xf4, 0x21, 0x00


	//----- nvinfo : EIATTR_KPARAM_INFO
	.align		4
.L_15:
        /*0038*/ 	.byte	0x04, 0x17
        /*003a*/ 	.short	(.L_17 - .L_16)
.L_16:
        /*003c*/ 	.word	0x00000000
        /*0040*/ 	.short	0x0000
        /*0042*/ 	.short	0x0000
        /*0044*/ 	.byte	0x00, 0xf4, 0x21, 0x00


	//----- nvinfo : EIATTR_SPARSE_MMA_MASK
	.align		4
.L_17:
        /*0048*/ 	.byte	0x03, 0x50
        /*004a*/ 	.short	0x0000


	//----- nvinfo : EIATTR_MAXREG_COUNT
	.align		4
        /*004c*/ 	.byte	0x03, 0x1b
        /*004e*/ 	.short	0x00ff


	//----- nvinfo : EIATTR_EXIT_INSTR_OFFSETS
	.align		4
        /*0050*/ 	.byte	0x04, 0x1c
        /*0052*/ 	.short	(.L_19 - .L_18)


	//   ....[0]....
.L_18:
        /*0054*/ 	.word	0x00000220


	//----- nvinfo : EIATTR_REQNTID
	.align		4
.L_19:
        /*0058*/ 	.byte	0x04, 0x10
        /*005a*/ 	.short	(.L_21 - .L_20)
.L_20:
        /*005c*/ 	.word	0x00000080
        /*0060*/ 	.word	0x00000001
        /*0064*/ 	.word	0x00000001


	//----- nvinfo : EIATTR_CBANK_PARAM_SIZE
	.align		4
.L_21:
        /*0068*/ 	.byte	0x03, 0x19
        /*006a*/ 	.short	0x001c


	//----- nvinfo : EIATTR_PARAM_CBANK
	.align		4
        /*006c*/ 	.byte	0x04, 0x0a
        /*006e*/ 	.short	(.L_23 - .L_22)
	.align		4
.L_22:
        /*0070*/ 	.word	index@(.nv.constant0.triton_poi_fused_convolution_leaky_relu_11)
        /*0074*/ 	.short	0x0210
        /*0076*/ 	.short	0x001c


	//----- nvinfo : EIATTR_SW_WAR
	.align		4
.L_23:
        /*0078*/ 	.byte	0x04, 0x36
        /*007a*/ 	.short	(.L_25 - .L_24)
.L_24:
        /*007c*/ 	.word	0x00000008
.L_25:


//--------------------- .nv.callgraph             --------------------------
	.section	.nv.callgraph,"",@"SHT_CUDA_CALLGRAPH"
	.align	4
	.sectionentsize	8
	.align		4
        /*0000*/ 	.word	0x00000000
	.align		4
        /*0004*/ 	.word	0xffffffff
	.align		4
        /*0008*/ 	.word	0x00000000
	.align		4
        /*000c*/ 	.word	0xfffffffe
	.align		4
        /*0010*/ 	.word	0x00000000
	.align		4
        /*0014*/ 	.word	0xfffffffd
	.align		4
        /*0018*/ 	.word	0x00000000
	.align		4
        /*001c*/ 	.word	0xfffffffc


//--------------------- .text.triton_poi_fused_convolution_leaky_relu_11 --------------------------
	.section	.text.triton_poi_fused_convolution_leaky_relu_11,"ax",@progbits
	.align	128
        .global         triton_poi_fused_convolution_leaky_relu_11
        .type           triton_poi_fused_convolution_leaky_relu_11,@function
        .size           triton_poi_fused_convolution_leaky_relu_11,(.L_x_1 - triton_poi_fused_convolution_leaky_relu_11)
        .other          triton_poi_fused_convolution_leaky_relu_11,@"STO_CUDA_ENTRY STV_DEFAULT"
triton_poi_fused_convolution_leaky_relu_11:
.text.triton_poi_fused_convolution_leaky_relu_11:
[----:B------:R-:W-:Y:S01]  /*0000*/  LDC R1, c[0x0][0x28] ;  /* 0x00000a00ff017b82 */ /* 0x000fe20000000800 */
[----:B------:R-:W1:Y:S07]  /*0010*/  S2R R0, SR_TID.X ;  /* 0x0000000000007919 */ /* 0x000e6e0000002100 */
[----:B------:R-:W2:Y:S01]  /*0020*/  LDC.64 R4, c[0x0][0x218] ;  /* 0x00008600ff047b82 */ /* 0x000ea20000000a00 */
[----:B------:R-:W-:Y:S01]  /*0030*/  ULDC.64 UR4, c[0x0][0x208] ;  /* 0x0000820000047ab9 */ /* 0x000fe20000000a00 */
[----:B------:R-:W-:Y:S01]  /*0040*/  ULDC.64 UR6, c[0x0][0x220] ;  /* 0x0000880000067ab9 */ /* 0x000fe20000000a00 */
[----:B------:R-:W3:Y:S05]  /*0050*/  S2R R7, SR_CTAID.X ;  /* 0x0000000000077919 */ /* 0x000eea0000002500 */
[----:B------:R-:W4:Y:S01]  /*0060*/  LDC.64 R2, c[0x0][0x210] ;  /* 0x00008400ff027b82 */ /* 0x000f220000000a00 */
[----:B-1----:R-:W-:Y:S01]  /*0070*/  IMAD.SHL.U32 R0, R0, 0x2, RZ ;  /* 0x0000000200007824 */ /* 0x002fe200078e00ff */
[----:B---3--:R-:W-:-:S04]  /*0080*/  SHF.R.S32.HI R6, RZ, 0x17, R7 ;  /* 0x00000017ff067819 */ /* 0x008fc80000011407 */
[----:B------:R-:W-:Y:S02]  /*0090*/  LOP3.LUT R0, R0, 0xfe, RZ, 0xc0, !PT ;  /* 0x000000fe00007812 */ /* 0x000fe400078ec0ff */
[----:B------:R-:W-:-:S03]  /*00a0*/  SGXT R6, R6, 0x1 ;  /* 0x000000010606781a */ /* 0x000fc60000000200 */
[----:B------:R-:W-:-:S04]  /*00b0*/  IMAD R7, R7, 0x100, R0 ;  /* 0x0000010007077824 */ /* 0x000fc800078e0200 */
[----:B----4-:R-:W-:Y:S01]  /*00c0*/  IMAD.WIDE R2, R7, 0x4, R2 ;  /* 0x0000000407027825 */ /* 0x010fe200078e0202 */
[----:B------:R-:W-:-:S04]  /*00d0*/  LEA.HI R6, R6, R7, RZ, 0x8 ;  /* 0x0000000706067211 */ /* 0x000fc800078f40ff */
[----:B------:R-:W-:-:S04]  /*00e0*/  SHF.R.S32.HI R6, RZ, 0x8, R6 ;  /* 0x00000008ff067819 */ /* 0x000fc80000011406 */
[----:B------:R-:W-:-:S04]  /*00f0*/  LEA.HI R0, R6, R6, RZ, 0x6 ;  /* 0x0000000606007211 */ /* 0x000fc800078f30ff */
[----:B------:R-:W-:-:S05]  /*0100*/  LOP3.LUT R9, R0, 0xffffffc0, RZ, 0xc0, !PT ;  /* 0xffffffc000097812 */ /* 0x000fca00078ec0ff */
[----:B------:R-:W-:-:S04]  /*0110*/  IMAD.IADD R9, R6, 0x1, -R9 ;  /* 0x0000000106097824 */ /* 0x000fc800078e0a09 */
[----:B--2---:R-:W-:Y:S02]  /*0120*/  IMAD.WIDE R4, R9, 0x4, R4 ;  /* 0x0000000409047825 */ /* 0x004fe400078e0204 */
[----:B------:R-:W2:Y:S04]  /*0130*/  LDG.E.64 R8, desc[UR4][R2.64] ;  /* 0x0000000402087981 */ /* 0x000ea8000c1e1b00 */
[----:B------:R-:W2:Y:S01]  /*0140*/  LDG.E.EL R4, desc[UR4][R4.64] ;  /* 0x0000000404047981 */ /* 0x000ea2000c2e1900 */
[----:B------:R-:W-:-:S04]  /*0150*/  IADD3 R6, P2, R7, UR6, RZ ;  /* 0x0000000607067c10 */ /* 0x000fc8000ff5e0ff */
[----:B------:R-:W-:Y:S02]  /*0160*/  LEA.HI.X.SX32 R7, R7, UR7, 0x1, P2 ;  /* 0x0000000707077c11 */ /* 0x000fe400090f0eff */
[CC--:B--2---:R-:W-:Y:S01]  /*0170*/  FSETP.GT.AND P0, PT, R9.reuse, -R4.reuse, PT ;  /* 0x800000040900720b */ /* 0x0c4fe20003f04000 */
[--C-:B------:R-:W-:Y:S01]  /*0180*/  FADD R9, R9, R4.reuse ;  /* 0x0000000409097221 */ /* 0x100fe20000000000 */
[C---:B------:R-:W-:Y:S01]  /*0190*/  FSETP.GT.AND P1, PT, R8.reuse, -R4, PT ;  /* 0x800000040800720b */ /* 0x040fe20003f24000 */
[----:B------:R-:W-:Y:S01]  /*01a0*/  FADD R8, R8, R4 ;  /* 0x0000000408087221 */ /* 0x000fe20000000000 */
[----:B------:R-:W-:Y:S02]  /*01b0*/  SEL R11, RZ, 0x100, !P0 ;  /* 0x00000100ff0b7807 */ /* 0x000fe40004000000 */
[----:B------:R-:W-:-:S05]  /*01c0*/  SEL R0, RZ, 0x1, !P1 ;  /* 0x00000001ff007807 */ /* 0x000fca0004800000 */
[----:B------:R-:W-:Y:S02]  /*01d0*/  IMAD.IADD R11, R0, 0x1, R11 ;  /* 0x00000001000b7824 */ /* 0x000fe400078e020b */
[----:B------:R-:W-:Y:S02]  /*01e0*/  @!P0 FMUL R9, R9, 0.0099999997764825820923 ;  /* 0x3c23d70a09098820 */ /* 0x000fe40000400000 */
[----:B------:R-:W-:Y:S01]  /*01f0*/  @!P1 FMUL R8, R8, 0.0099999997764825820923 ;  /* 0x3c23d70a08089820 */ /* 0x000fe20000400000 */
[----:B------:R-:W-:Y:S04]  /*0200*/  STG.E.U16 desc[UR4][R6.64], R11 ;  /* 0x0000000b06007986 */ /* 0x000fe8000c101504 */
[----:B------:R-:W-:Y:S01]  /*0210*/  STG.E.64 desc[UR4][R2.64], R8 ;  /* 0x0000000802007986 */ /* 0x000fe2000c101b04 */
[----:B------:R-:W-:Y:S05]  /*0220*/  EXIT ;  /* 0x000000000000794d */ /* 0x000fea0003800000 */
.L_x_0:
[----:B------:R-:W-:-:S00]  /*0230*/  BRA `(.L_x_0) ;  /* 0xfffffffc00fc7947 */ /* 0x000fc0000383ffff */
[----:B------:R-:W-:-:S00]  /*0240*/  NOP ;  /* 0x0000000000007918 */ /* 0x000fc00000000000 */
        /* <DEDUP_REMOVED lines=11> */
.L_x_1:


//--------------------- .nv.constant0.triton_poi_fused_convolution_leaky_relu_11 --------------------------
	.section	.nv.constant0.triton_poi_fused_convolution_leaky_relu_11,"a",@progbits
	.sectionflags	@""
	.align	4
.nv.constant0.triton_poi_fused_convolution_leaky_relu_11:
	.zero		556
